	.headerflags	@"EF_CUDA_TEXMODE_UNIFIED EF_CUDA_64BIT_ADDRESS EF_CUDA_ACCELERATORS EF_CUDA_SM90 EF_CUDA_VIRTUAL_SM(EF_CUDA_SM90)"
	.elftype	@"ET_EXEC"


//--------------------- .nv.info                  --------------------------
	.section	.nv.info,"",@"SHT_CUDA_INFO"
	.align	4


	//----- nvinfo : EIATTR_REGCOUNT
	.align		4
        /*0000*/ 	.byte	0x04, 0x2f
        /*0002*/ 	.short	(.L_1 - .L_0)
	.align		4
.L_0:
        /*0004*/ 	.word	index@(triton_poi_fused__softmax_2)
        /*0008*/ 	.word	0x00000018


	//----- nvinfo : EIATTR_MIN_STACK_SIZE
	.align		4
.L_1:
        /*000c*/ 	.byte	0x04, 0x12
        /*000e*/ 	.short	(.L_3 - .L_2)
	.align		4
.L_2:
        /*0010*/ 	.word	index@(triton_poi_fused__softmax_2)
        /*0014*/ 	.word	0x00000000


	//----- nvinfo : EIATTR_FRAME_SIZE
	.align		4
.L_3:
        /*0018*/ 	.byte	0x04, 0x11
        /*001a*/ 	.short	(.L_5 - .L_4)
	.align		4
.L_4:
        /*001c*/ 	.word	index@(triton_poi_fused__softmax_2)
        /*0020*/ 	.word	0x00000000


	//----- nvinfo : EIATTR_MIN_STACK_SIZE
	.align		4
.L_5:
        /*0024*/ 	.byte	0x04, 0x12
        /*0026*/ 	.short	(.L_7 - .L_6)
	.align		4
.L_6:
        /*0028*/ 	.word	index@(triton_poi_fused__softmax_2)
        /*002c*/ 	.word	0x00000000
.L_7:


//--------------------- .nv.info.triton_poi_fused__softmax_2 --------------------------
	.section	.nv.info.triton_poi_fused__softmax_2,"",@"SHT_CUDA_INFO"
	.sectionflags	@""
	.align	4


	//----- nvinfo : EIATTR_CUDA_API_VERSION
	.align		4
        /*0000*/ 	.byte	0x04, 0x37
        /*0002*/ 	.short	(.L_9 - .L_8)
.L_8:
        /*0004*/ 	.word	0x0000007c


	//----- nvinfo : EIATTR_KPARAM_INFO
	.align		4
.L_9:
        /*0008*/ 	.byte	0x04, 0x17
        /*000a*/ 	.short	(.L_11 - .L_10)
.L_10:
        /*000c*/ 	.word	0x00000000
        /*0010*/ 	.short	0x0004
        /*0012*/ 	.short	0x0020
        /*0014*/ 	.byte	0x00, 0xf0, 0x11, 0x00


	//----- nvinfo : EIATTR_KPARAM_INFO
	.align		4
.L_11:
        /*0018*/ 	.byte	0x04, 0x17
        /*001a*/ 	.short	(.L_13 - .L_12)
.L_12:
        /*001c*/ 	.word	0x00000000
        /*0020*/ 	.short	0x0003
        /*0022*/ 	.short	0x0018
        /*0024*/ 	.byte	0x00, 0xf4, 0x21, 0x00


	//----- nvinfo : EIATTR_KPARAM_INFO
	.align		4
.L_13:
        /*0028*/ 	.byte	0x04, 0x17
        /*002a*/ 	.short	(.L_15 - .L_14)
.L_14:
        /*002c*/ 	.word	0x00000000
        /*0030*/ 	.short	0x0002
        /*0032*/ 	.short	0x0010
        /*0034*/ 	.byte	0x00, 0xf4, 0x21, 0x00


	//----- nvinfo : EIATTR_KPARAM_INFO
	.align		4
.L_15:
        /*0038*/ 	.byte	0x04, 0x17
        /*003a*/ 	.short	(.L_17 - .L_16)
.L_16:
        /*003c*/ 	.word	0x00000000
        /*0040*/ 	.short	0x0001
        /*0042*/ 	.short	0x0008
        /*0044*/ 	.byte	0x00, 0xf0, 0x21, 0x00


	//----- nvinfo : EIATTR_KPARAM_INFO
	.align		4
.L_17:
        /*0048*/ 	.byte	0x04, 0x17
        /*004a*/ 	.short	(.L_19 - .L_18)
.L_18:
        /*004c*/ 	.word	0x00000000
        /*0050*/ 	.short	0x0000
        /*0052*/ 	.short	0x0000
        /*0054*/ 	.byte	0x00, 0xf4, 0x21, 0x00


	//----- nvinfo : EIATTR_SPARSE_MMA_MASK
	.align		4
.L_19:
        /*0058*/ 	.byte	0x03, 0x50
        /*005a*/ 	.short	0x0000


	//----- nvinfo : EIATTR_MAXREG_COUNT
	.align		4
        /*005c*/ 	.byte	0x03, 0x1b
        /*005e*/ 	.short	0x00ff


	//----- nvinfo : EIATTR_EXIT_INSTR_OFFSETS
	.align		4
        /*0060*/ 	.byte	0x04, 0x1c
        /*0062*/ 	.short	(.L_21 - .L_20)


	//   ....[0]....
.L_20:
        /*0064*/ 	.word	0x00000890


	//   ....[1]....
        /*0068*/ 	.word	0x000008b0


	//----- nvinfo : EIATTR_REQNTID
	.align		4
.L_21:
        /*006c*/ 	.byte	0x04, 0x10
        /*006e*/ 	.short	(.L_23 - .L_22)
.L_22:
        /*0070*/ 	.word	0x00000020
        /*0074*/ 	.word	0x00000001
        /*0078*/ 	.word	0x00000001


	//----- nvinfo : EIATTR_CBANK_PARAM_SIZE
	.align		4
.L_23:
        /*007c*/ 	.byte	0x03, 0x19
        /*007e*/ 	.short	0x0024


	//----- nvinfo : EIATTR_PARAM_CBANK
	.align		4
        /*0080*/ 	.byte	0x04, 0x0a
        /*0082*/ 	.short	(.L_25 - .L_24)
	.align		4
.L_24:
        /*0084*/ 	.word	index@(.nv.constant0.triton_poi_fused__softmax_2)
        /*0088*/ 	.short	0x0210
        /*008a*/ 	.short	0x0024


	//----- nvinfo : EIATTR_SW_WAR
	.align		4
.L_25:
        /*008c*/ 	.byte	0x04, 0x36
        /*008e*/ 	.short	(.L_27 - .L_26)
.L_26:
        /*0090*/ 	.word	0x00000008
.L_27:


//--------------------- .nv.callgraph             --------------------------
	.section	.nv.callgraph,"",@"SHT_CUDA_CALLGRAPH"
	.align	4
	.sectionentsize	8
	.align		4
        /*0000*/ 	.word	0x00000000
	.align		4
        /*0004*/ 	.word	0xffffffff
	.align		4
        /*0008*/ 	.word	0x00000000
	.align		4
        /*000c*/ 	.word	0xfffffffe
	.align		4
        /*0010*/ 	.word	0x00000000
	.align		4
        /*0014*/ 	.word	0xfffffffd
	.align		4
        /*0018*/ 	.word	0x00000000
	.align		4
        /*001c*/ 	.word	0xfffffffc


//--------------------- .text.triton_poi_fused__softmax_2 --------------------------
	.section	.text.triton_poi_fused__softmax_2,"ax",@progbits
	.align	128
        .global         triton_poi_fused__softmax_2
        .type           triton_poi_fused__softmax_2,@function
        .size           triton_poi_fused__softmax_2,(.L_x_1 - triton_poi_fused__softmax_2)
        .other          triton_poi_fused__softmax_2,@"STO_CUDA_ENTRY STV_DEFAULT"
triton_poi_fused__softmax_2:
.text.triton_poi_fused__softmax_2:
[----:B------:R-:W0:Y:S01]  /*0000*/  LDC R1, c[0x0][0x28] ;  /* 0x00000a00ff017b82 */ /* 0x000e220000000800 */
[----:B------:R-:W1:Y:S07]  /*0010*/  S2R R0, SR_TID.X ;  /* 0x0000000000007919 */ /* 0x000e6e0000002100 */
[----:B------:R-:W2:Y:S01]  /*0020*/  LDC.64 R2, c[0x0][0x210] ;  /* 0x00008400ff027b82 */ /* 0x000ea20000000a00 */
[----:B------:R-:W-:Y:S01]  /*0030*/  HFMA2.MMA R21, -RZ, RZ, 0, 0 ;  /* 0x00000000ff157435 */ /* 0x000fe200000001ff */
[----:B------:R-:W-:Y:S01]  /*0040*/  MOV R17, RZ ;  /* 0x000000ff00117202 */ /* 0x000fe20000000f00 */
[----:B------:R-:W3:Y:S01]  /*0050*/  S2R R5, SR_CTAID.X ;  /* 0x0000000000057919 */ /* 0x000ee20000002500 */
[----:B------:R-:W-:Y:S01]  /*0060*/  HFMA2.MMA R19, -RZ, RZ, 0, 0 ;  /* 0x00000000ff137435 */ /* 0x000fe200000001ff */
[----:B------:R-:W-:Y:S01]  /*0070*/  ULDC.64 UR4, c[0x0][0x208] ;  /* 0x0000820000047ab9 */ /* 0x000fe20000000a00 */
[----:B------:R-:W-:Y:S01]  /*0080*/  MOV R7, RZ ;  /* 0x000000ff00077202 */ /* 0x000fe20000000f00 */
[----:B------:R-:W-:Y:S01]  /*0090*/  HFMA2.MMA R9, -RZ, RZ, 0, 0 ;  /* 0x00000000ff097435 */ /* 0x000fe200000001ff */
[----:B------:R-:W-:Y:S01]  /*00a0*/  MOV R15, RZ ;  /* 0x000000ff000f7202 */ /* 0x000fe20000000f00 */
[----:B------:R-:W-:Y:S01]  /*00b0*/  HFMA2.MMA R11, -RZ, RZ, 0, 0 ;  /* 0x00000000ff0b7435 */ /* 0x000fe200000001ff */
[----:B------:R-:W-:Y:S01]  /*00c0*/  MOV R13, RZ ;  /* 0x000000ff000d7202 */ /* 0x000fe20000000f00 */
[----:B------:R-:W-:Y:S01]  /*00d0*/  ULDC.64 UR6, c[0x0][0x218] ;  /* 0x0000860000067ab9 */ /* 0x000fe20000000a00 */
[----:B-1----:R-:W-:-:S04]  /*00e0*/  SHF.L.U32 R0, R0, 0x1, RZ ;  /* 0x0000000100007819 */ /* 0x002fc800000006ff */
[----:B------:R-:W-:-:S04]  /*00f0*/  LOP3.LUT R0, R0, 0x3e, RZ, 0xc0, !PT ;  /* 0x0000003e00007812 */ /* 0x000fc800078ec0ff */
[----:B---3--:R-:W-:-:S04]  /*0100*/  LEA R0, R5, R0, 0x6 ;  /* 0x0000000005007211 */ /* 0x008fc800078e30ff */
[C---:B------:R-:W-:Y:S02]  /*0110*/  ISETP.GE.AND P0, PT, R0.reuse, 0x40, PT ;  /* 0x000000400000780c */ /* 0x040fe40003f06270 */
[----:B------:R-:W-:-:S05]  /*0120*/  SHF.L.U32 R5, R0, 0x2, RZ ;  /* 0x0000000200057819 */ /* 0x000fca00000006ff */
[----:B--2---:R-:W-:-:S06]  /*0130*/  IMAD.WIDE R2, R5, 0x4, R2 ;  /* 0x0000000405027825 */ /* 0x004fcc00078e0202 */
[----:B------:R-:W2:Y:S04]  /*0140*/  @!P0 LDG.E.EL R21, desc[UR4][R2.64] ;  /* 0x0000000402158981 */ /* 0x000ea8000c2e1900 */
[----:B------:R-:W3:Y:S04]  /*0150*/  @!P0 LDG.E.EL R17, desc[UR4][R2.64+0x4] ;  /* 0x0000040402118981 */ /* 0x000ee8000c2e1900 */
[----:B------:R-:W4:Y:S04]  /*0160*/  @!P0 LDG.E.EL R19, desc[UR4][R2.64+0x10] ;  /* 0x0000100402138981 */ /* 0x000f28000c2e1900 */
[----:B------:R-:W5:Y:S04]  /*0170*/  @!P0 LDG.E.EL R7, desc[UR4][R2.64+0x14] ;  /* 0x0000140402078981 */ /* 0x000f68000c2e1900 */
[----:B------:R-:W5:Y:S04]  /*0180*/  @!P0 LDG.E.EL R9, desc[UR4][R2.64+0x8] ;  /* 0x0000080402098981 */ /* 0x000f68000c2e1900 */
[----:B------:R-:W5:Y:S04]  /*0190*/  @!P0 LDG.E.EL R15, desc[UR4][R2.64+0x18] ;  /* 0x00001804020f8981 */ /* 0x000f68000c2e1900 */
[----:B------:R-:W5:Y:S04]  /*01a0*/  @!P0 LDG.E.EL R11, desc[UR4][R2.64+0xc] ;  /* 0x00000c04020b8981 */ /* 0x000f68000c2e1900 */
[----:B------:R1:W5:Y:S01]  /*01b0*/  @!P0 LDG.E.EL R13, desc[UR4][R2.64+0x1c] ;  /* 0x00001c04020d8981 */ /* 0x000362000c2e1900 */
[----:B------:R-:W1:Y:S02]  /*01c0*/  F2F.F32.F64 R4, UR6 ;  /* 0x0000000600047d10 */ /* 0x000e640008301000 */
[----:B01----:R-:W-:-:S02]  /*01d0*/  FSETP.GT.AND P2, PT, |R4|, 8.50705917302346158658e+37, PT ;  /* 0x7e8000000400780b */ /* 0x003fc40003f44200 */
[----:B------:R-:W-:-:S11]  /*01e0*/  FSETP.GEU.AND P1, PT, |R4|, 1.175494350822287508e-38, PT ;  /* 0x008000000400780b */ /* 0x000fd60003f2e200 */
[----:B------:R-:W-:-:S04]  /*01f0*/  @P2 FMUL R4, R4, 0.25 ;  /* 0x3e80000004042820 */ /* 0x000fc80000400000 */
[----:B------:R-:W-:-:S06]  /*0200*/  @!P1 FMUL R4, R4, 16777216 ;  /* 0x4b80000004049820 */ /* 0x000fcc0000400000 */
[----:B------:R-:W0:Y:S01]  /*0210*/  MUFU.RCP R4, R4 ;  /* 0x0000000400047308 */ /* 0x000e220000001000 */
[----:B--2---:R-:W-:Y:S01]  /*0220*/  @P2 FMUL R21, R21, 0.25 ;  /* 0x3e80000015152820 */ /* 0x004fe20000400000 */
[----:B---3--:R-:W-:-:S03]  /*0230*/  @P2 FMUL R17, R17, 0.25 ;  /* 0x3e80000011112820 */ /* 0x008fc60000400000 */
[----:B------:R-:W-:Y:S01]  /*0240*/  @!P1 FMUL R21, R21, 16777216 ;  /* 0x4b80000015159820 */ /* 0x000fe20000400000 */
[----:B------:R-:W-:Y:S01]  /*0250*/  @!P1 FMUL R17, R17, 16777216 ;  /* 0x4b80000011119820 */ /* 0x000fe20000400000 */
[----:B----4-:R-:W-:Y:S02]  /*0260*/  @P2 FMUL R19, R19, 0.25 ;  /* 0x3e80000013132820 */ /* 0x010fe40000400000 */
[C---:B0-----:R-:W-:Y:S01]  /*0270*/  FMUL R5, R4.reuse, R21 ;  /* 0x0000001504057220 */ /* 0x041fe20000400000 */
[----:B-----5:R-:W-:Y:S01]  /*0280*/  @P2 FMUL R7, R7, 0.25 ;  /* 0x3e80000007072820 */ /* 0x020fe20000400000 */
[C---:B------:R-:W-:Y:S01]  /*0290*/  FMUL R8, R4.reuse, R17 ;  /* 0x0000001104087220 */ /* 0x040fe20000400000 */
[----:B------:R-:W-:Y:S02]  /*02a0*/  @!P1 FMUL R19, R19, 16777216 ;  /* 0x4b80000013139820 */ /* 0x000fe40000400000 */
[----:B------:R-:W-:Y:S01]  /*02b0*/  FSETP.NAN.AND P4, PT, R5, R5, PT ;  /* 0x000000050500720b */ /* 0x000fe20003f88000 */
[----:B------:R-:W-:Y:S01]  /*02c0*/  @!P1 FMUL R7, R7, 16777216 ;  /* 0x4b80000007079820 */ /* 0x000fe20000400000 */
[----:B------:R-:W-:Y:S01]  /*02d0*/  @P2 FMUL R9, R9, 0.25 ;  /* 0x3e80000009092820 */ /* 0x000fe20000400000 */
[-C--:B------:R-:W-:Y:S01]  /*02e0*/  FSETP.GT.AND P3, PT, R5, R8.reuse, PT ;  /* 0x000000080500720b */ /* 0x080fe20003f64000 */
[C---:B------:R-:W-:Y:S01]  /*02f0*/  FMUL R6, R4.reuse, R19 ;  /* 0x0000001304067220 */ /* 0x040fe20000400000 */
[----:B------:R-:W-:Y:S01]  /*0300*/  FMUL R7, R4, R7 ;  /* 0x0000000704077220 */ /* 0x000fe20000400000 */
[----:B------:R-:W-:Y:S01]  /*0310*/  @!P1 FMUL R9, R9, 16777216 ;  /* 0x4b80000009099820 */ /* 0x000fe20000400000 */
[----:B------:R-:W-:Y:S01]  /*0320*/  FSEL R2, R5, R8, P3 ;  /* 0x0000000805027208 */ /* 0x000fe20001800000 */
[----:B------:R-:W-:Y:S01]  /*0330*/  @P2 FMUL R15, R15, 0.25 ;  /* 0x3e8000000f0f2820 */ /* 0x000fe20000400000 */
[----:B------:R-:W-:Y:S01]  /*0340*/  @P2 FMUL R11, R11, 0.25 ;  /* 0x3e8000000b0b2820 */ /* 0x000fe20000400000 */
[----:B------:R-:W-:Y:S01]  /*0350*/  FSETP.GT.AND P3, PT, R6, R7, PT ;  /* 0x000000070600720b */ /* 0x000fe20003f64000 */
[----:B------:R-:W-:Y:S01]  /*0360*/  FMUL R9, R4, R9 ;  /* 0x0000000904097220 */ /* 0x000fe20000400000 */
[----:B------:R-:W-:Y:S01]  /*0370*/  FSEL R2, R5, R2, P4 ;  /* 0x0000000205027208 */ /* 0x000fe20002000000 */
[----:B------:R-:W-:Y:S01]  /*0380*/  @!P1 FMUL R15, R15, 16777216 ;  /* 0x4b8000000f0f9820 */ /* 0x000fe20000400000 */
[C---:B------:R-:W-:Y:S01]  /*0390*/  FSETP.NAN.AND P4, PT, R6.reuse, R6, PT ;  /* 0x000000060600720b */ /* 0x040fe20003f88000 */
[----:B------:R-:W-:Y:S01]  /*03a0*/  @!P1 FMUL R11, R11, 16777216 ;  /* 0x4b8000000b0b9820 */ /* 0x000fe20000400000 */
[----:B------:R-:W-:Y:S01]  /*03b0*/  FSEL R3, R6, R7, P3 ;  /* 0x0000000706037208 */ /* 0x000fe20001800000 */
[----:B------:R-:W-:Y:S01]  /*03c0*/  FMUL R10, R4, R15 ;  /* 0x0000000f040a7220 */ /* 0x000fe20000400000 */
[----:B------:R-:W-:Y:S01]  /*03d0*/  FSETP.GT.AND P5, PT, R2, R9, PT ;  /* 0x000000090200720b */ /* 0x000fe20003fa4000 */
[----:B------:R-:W-:Y:S01]  /*03e0*/  @P2 FMUL R13, R13, 0.25 ;  /* 0x3e8000000d0d2820 */ /* 0x000fe20000400000 */
[----:B------:R-:W-:Y:S01]  /*03f0*/  FSEL R3, R6, R3, P4 ;  /* 0x0000000306037208 */ /* 0x000fe20002000000 */
[----:B------:R-:W-:Y:S01]  /*0400*/  FMUL R11, R4, R11 ;  /* 0x0000000b040b7220 */ /* 0x000fe20000400000 */
[----:B------:R-:W-:Y:S01]  /*0410*/  FSETP.NAN.AND P4, PT, R2, R2, PT ;  /* 0x000000020200720b */ /* 0x000fe20003f88000 */
[----:B------:R-:W-:Y:S01]  /*0420*/  @!P1 FMUL R13, R13, 16777216 ;  /* 0x4b8000000d0d9820 */ /* 0x000fe20000400000 */
[----:B------:R-:W-:-:S02]  /*0430*/  FSETP.GT.AND P3, PT, R3, R10, PT ;  /* 0x0000000a0300720b */ /* 0x000fc40003f64000 */
[----:B------:R-:W-:Y:S01]  /*0440*/  FSETP.NAN.AND P1, PT, R3, R3, PT ;  /* 0x000000030300720b */ /* 0x000fe20003f28000 */
[----:B------:R-:W-:-:S04]  /*0450*/  FMUL R4, R4, R13 ;  /* 0x0000000d04047220 */ /* 0x000fc80000400000 */
[----:B------:R-:W-:-:S04]  /*0460*/  @!P5 FSEL R2, R2, R9, P4 ;  /* 0x000000090202d208 */ /* 0x000fc80002000000 */
[C---:B------:R-:W-:Y:S02]  /*0470*/  FSETP.GT.AND P2, PT, R2.reuse, R11, PT ;  /* 0x0000000b0200720b */ /* 0x040fe40003f44000 */
[----:B------:R-:W-:Y:S02]  /*0480*/  @!P3 FSEL R3, R3, R10, P1 ;  /* 0x0000000a0303b208 */ /* 0x000fe40000800000 */
[----:B------:R-:W-:Y:S02]  /*0490*/  FSETP.NAN.AND P3, PT, R2, R2, PT ;  /* 0x000000020200720b */ /* 0x000fe40003f68000 */
[----:B------:R-:W-:-:S07]  /*04a0*/  FSETP.GT.AND P1, PT, R3, R4, PT ;  /* 0x000000040300720b */ /* 0x000fce0003f24000 */
[----:B------:R-:W-:Y:S02]  /*04b0*/  @!P2 FSEL R2, R2, R11, P3 ;  /* 0x0000000b0202a208 */ /* 0x000fe40001800000 */
[----:B------:R-:W-:-:S03]  /*04c0*/  FSETP.NAN.AND P2, PT, R3, R3, PT ;  /* 0x000000030300720b */ /* 0x000fc60003f48000 */
[--C-:B------:R-:W-:Y:S01]  /*04d0*/  FADD R5, R5, -R2.reuse ;  /* 0x8000000205057221 */ /* 0x100fe20000000000 */
[----:B------:R-:W-:Y:S01]  /*04e0*/  @!P1 FSEL R3, R3, R4, P2 ;  /* 0x0000000403039208 */ /* 0x000fe20001000000 */
[--C-:B------:R-:W-:Y:S01]  /*04f0*/  FADD R9, R9, -R2.reuse ;  /* 0x8000000209097221 */ /* 0x100fe20000000000 */
[--C-:B------:R-:W-:Y:S01]  /*0500*/  FADD R8, R8, -R2.reuse ;  /* 0x8000000208087221 */ /* 0x100fe20000000000 */
[----:B------:R-:W-:Y:S01]  /*0510*/  FMUL R5, R5, 1.4426950216293334961 ;  /* 0x3fb8aa3b05057820 */ /* 0x000fe20000400000 */
[----:B------:R-:W-:Y:S01]  /*0520*/  FADD R11, R11, -R2 ;  /* 0x800000020b0b7221 */ /* 0x000fe20000000000 */
[--C-:B------:R-:W-:Y:S01]  /*0530*/  FADD R6, R6, -R3.reuse ;  /* 0x8000000306067221 */ /* 0x100fe20000000000 */
[----:B------:R-:W-:Y:S01]  /*0540*/  FMUL R14, R9, 1.4426950216293334961 ;  /* 0x3fb8aa3b090e7820 */ /* 0x000fe20000400000 */
[----:B------:R-:W-:Y:S01]  /*0550*/  FMUL R12, R8, 1.4426950216293334961 ;  /* 0x3fb8aa3b080c7820 */ /* 0x000fe20000400000 */
[----:B------:R-:W-:Y:S01]  /*0560*/  FSETP.GEU.AND P1, PT, R5, -126, PT ;  /* 0xc2fc00000500780b */ /* 0x000fe20003f2e000 */
[----:B------:R-:W-:Y:S01]  /*0570*/  FMUL R6, R6, 1.4426950216293334961 ;  /* 0x3fb8aa3b06067820 */ /* 0x000fe20000400000 */
[--C-:B------:R-:W-:Y:S01]  /*0580*/  FADD R7, R7, -R3.reuse ;  /* 0x8000000307077221 */ /* 0x100fe20000000000 */
[--C-:B------:R-:W-:Y:S01]  /*0590*/  FADD R10, R10, -R3.reuse ;  /* 0x800000030a0a7221 */ /* 0x100fe20000000000 */
[----:B------:R-:W-:Y:S01]  /*05a0*/  FADD R4, R4, -R3 ;  /* 0x8000000304047221 */ /* 0x000fe20000000000 */
[----:B------:R-:W-:Y:S01]  /*05b0*/  FSETP.GEU.AND P2, PT, R12, -126, PT ;  /* 0xc2fc00000c00780b */ /* 0x000fe20003f4e000 */
[----:B------:R-:W-:Y:S01]  /*05c0*/  FMUL R13, R7, 1.4426950216293334961 ;  /* 0x3fb8aa3b070d7820 */ /* 0x000fe20000400000 */
[----:B------:R-:W-:Y:S01]  /*05d0*/  FSETP.GEU.AND P6, PT, R6, -126, PT ;  /* 0xc2fc00000600780b */ /* 0x000fe20003fce000 */
[----:B------:R-:W-:Y:S01]  /*05e0*/  FMUL R16, R10, 1.4426950216293334961 ;  /* 0x3fb8aa3b0a107820 */ /* 0x000fe20000400000 */
[----:B------:R-:W-:Y:S01]  /*05f0*/  FMUL R17, R11, 1.4426950216293334961 ;  /* 0x3fb8aa3b0b117820 */ /* 0x000fe20000400000 */
[----:B------:R-:W-:Y:S01]  /*0600*/  FMUL R18, R4, 1.4426950216293334961 ;  /* 0x3fb8aa3b04127820 */ /* 0x000fe20000400000 */
[----:B------:R-:W-:-:S02]  /*0610*/  FSETP.GEU.AND P5, PT, R13, -126, PT ;  /* 0xc2fc00000d00780b */ /* 0x000fc40003fae000 */
[----:B------:R-:W-:Y:S01]  /*0620*/  @!P1 FMUL R5, R5, 0.5 ;  /* 0x3f00000005059820 */ /* 0x000fe20000400000 */
[----:B------:R-:W-:Y:S02]  /*0630*/  FSETP.GEU.AND P3, PT, R14, -126, PT ;  /* 0xc2fc00000e00780b */ /* 0x000fe40003f6e000 */
[----:B------:R-:W-:Y:S01]  /*0640*/  FSETP.GEU.AND P4, PT, R17, -126, PT ;  /* 0xc2fc00001100780b */ /* 0x000fe20003f8e000 */
[----:B------:R0:W1:Y:S01]  /*0650*/  MUFU.EX2 R8, R5 ;  /* 0x0000000500087308 */ /* 0x0000620000000800 */
[----:B------:R-:W-:Y:S02]  /*0660*/  @!P2 FMUL R12, R12, 0.5 ;  /* 0x3f0000000c0ca820 */ /* 0x000fe40000400000 */
[----:B------:R-:W-:-:S04]  /*0670*/  @!P6 FMUL R6, R6, 0.5 ;  /* 0x3f0000000606e820 */ /* 0x000fc80000400000 */
[----:B------:R-:W-:Y:S01]  /*0680*/  @!P5 FMUL R13, R13, 0.5 ;  /* 0x3f0000000d0dd820 */ /* 0x000fe20000400000 */
[----:B------:R2:W3:Y:S01]  /*0690*/  MUFU.EX2 R9, R6 ;  /* 0x0000000600097308 */ /* 0x0004e20000000800 */
[----:B0-----:R-:W0:Y:S01]  /*06a0*/  LDC.64 R4, c[0x0][0x220] ;  /* 0x00008800ff047b82 */ /* 0x001e220000000a00 */
[----:B------:R-:W-:Y:S02]  /*06b0*/  @!P3 FMUL R14, R14, 0.5 ;  /* 0x3f0000000e0eb820 */ /* 0x000fe40000400000 */
[----:B------:R-:W-:Y:S01]  /*06c0*/  @!P4 FMUL R17, R17, 0.5 ;  /* 0x3f0000001111c820 */ /* 0x000fe20000400000 */
[----:B-1----:R-:W-:Y:S01]  /*06d0*/  @!P1 FMUL R8, R8, R8 ;  /* 0x0000000808089220 */ /* 0x002fe20000400000 */
[----:B------:R-:W-:Y:S02]  /*06e0*/  FSETP.GEU.AND P1, PT, R18, -126, PT ;  /* 0xc2fc00001200780b */ /* 0x000fe40003f2e000 */
[----:B------:R-:W1:Y:S01]  /*06f0*/  MUFU.EX2 R11, R12 ;  /* 0x0000000c000b7308 */ /* 0x000e620000000800 */
[----:B--2---:R-:W2:Y:S01]  /*0700*/  LDC.64 R6, c[0x0][0x228] ;  /* 0x00008a00ff067b82 */ /* 0x004ea20000000a00 */
[----:B---3--:R-:W-:Y:S01]  /*0710*/  @!P6 FMUL R9, R9, R9 ;  /* 0x000000090909e220 */ /* 0x008fe20000400000 */
[----:B------:R-:W-:-:S05]  /*0720*/  FSETP.GEU.AND P6, PT, R16, -126, PT ;  /* 0xc2fc00001000780b */ /* 0x000fca0003fce000 */
[----:B------:R-:W3:Y:S03]  /*0730*/  MUFU.EX2 R10, R13 ;  /* 0x0000000d000a7308 */ /* 0x000ee60000000800 */
[----:B------:R-:W-:Y:S01]  /*0740*/  @!P1 FMUL R18, R18, 0.5 ;  /* 0x3f00000012129820 */ /* 0x000fe20000400000 */
[----:B-1----:R-:W-:-:S04]  /*0750*/  @!P2 FMUL R11, R11, R11 ;  /* 0x0000000b0b0ba220 */ /* 0x002fc80000400000 */
[----:B------:R-:W1:Y:S01]  /*0760*/  MUFU.EX2 R15, R14 ;  /* 0x0000000e000f7308 */ /* 0x000e620000000800 */
[----:B0-----:R-:W-:-:S04]  /*0770*/  IMAD.WIDE R4, R0, 0x4, R4 ;  /* 0x0000000400047825 */ /* 0x001fc800078e0204 */
[----:B------:R-:W-:Y:S01]  /*0780*/  FADD R8, R8, R11 ;  /* 0x0000000b08087221 */ /* 0x000fe20000000000 */
[----:B------:R-:W-:Y:S01]  /*0790*/  @!P6 FMUL R16, R16, 0.5 ;  /* 0x3f0000001010e820 */ /* 0x000fe20000400000 */
[----:B------:R0:W-:Y:S01]  /*07a0*/  @!P0 STG.E.64 desc[UR4][R4.64], R2 ;  /* 0x0000000204008986 */ /* 0x0001e2000c101b04 */
[----:B---3--:R-:W-:Y:S02]  /*07b0*/  @!P5 FMUL R10, R10, R10 ;  /* 0x0000000a0a0ad220 */ /* 0x008fe40000400000 */
[----:B------:R-:W3:Y:S01]  /*07c0*/  MUFU.EX2 R12, R16 ;  /* 0x00000010000c7308 */ /* 0x000ee20000000800 */
[----:B--2---:R-:W-:-:S04]  /*07d0*/  IMAD.WIDE R6, R0, 0x4, R6 ;  /* 0x0000000400067825 */ /* 0x004fc800078e0206 */
[----:B------:R-:W-:Y:S01]  /*07e0*/  FADD R9, R9, R10 ;  /* 0x0000000a09097221 */ /* 0x000fe20000000000 */
[----:B-1----:R-:W-:Y:S02]  /*07f0*/  @!P3 FMUL R15, R15, R15 ;  /* 0x0000000f0f0fb220 */ /* 0x002fe40000400000 */
[----:B------:R-:W1:Y:S02]  /*0800*/  MUFU.EX2 R17, R17 ;  /* 0x0000001100117308 */ /* 0x000e640000000800 */
[----:B------:R-:W-:Y:S01]  /*0810*/  FADD R8, R8, R15 ;  /* 0x0000000f08087221 */ /* 0x000fe20000000000 */
[----:B---3--:R-:W-:-:S05]  /*0820*/  @!P6 FMUL R12, R12, R12 ;  /* 0x0000000c0c0ce220 */ /* 0x008fca0000400000 */
[----:B------:R-:W2:Y:S01]  /*0830*/  MUFU.EX2 R18, R18 ;  /* 0x0000001200127308 */ /* 0x000ea20000000800 */
[----:B------:R-:W-:Y:S01]  /*0840*/  FADD R9, R9, R12 ;  /* 0x0000000c09097221 */ /* 0x000fe20000000000 */
[----:B-1----:R-:W-:-:S04]  /*0850*/  @!P4 FMUL R17, R17, R17 ;  /* 0x000000111111c220 */ /* 0x002fc80000400000 */
[----:B------:R-:W-:Y:S01]  /*0860*/  FADD R8, R8, R17 ;  /* 0x0000001108087221 */ /* 0x000fe20000000000 */
[----:B--2---:R-:W-:-:S04]  /*0870*/  @!P1 FMUL R18, R18, R18 ;  /* 0x0000001212129220 */ /* 0x004fc80000400000 */
[----:B------:R-:W-:Y:S01]  /*0880*/  FADD R9, R9, R18 ;  /* 0x0000001209097221 */ /* 0x000fe20000000000 */
[----:B0-----:R-:W-:Y:S06]  /*0890*/  @P0 EXIT ;  /* 0x000000000000094d */ /* 0x001fec0003800000 */
[----:B------:R-:W-:Y:S01]  /*08a0*/  STG.E.64 desc[UR4][R6.64], R8 ;  /* 0x0000000806007986 */ /* 0x000fe2000c101b04 */
[----:B------:R-:W-:Y:S05]  /*08b0*/  EXIT ;  /* 0x000000000000794d */ /* 0x000fea0003800000 */
.L_x_0:
[----:B------:R-:W-:-:S00]  /*08c0*/  BRA `(.L_x_0) ;  /* 0xfffffffc00fc7947 */ /* 0x000fc0000383ffff */
[----:B------:R-:W-:-:S00]  /*08d0*/  NOP ;  /* 0x0000000000007918 */ /* 0x000fc00000000000 */
        /* <DEDUP_REMOVED lines=10> */
.L_x_1:


//--------------------- .nv.constant0.triton_poi_fused__softmax_2 --------------------------
	.section	.nv.constant0.triton_poi_fused__softmax_2,"a",@progbits
	.sectionflags	@""
	.align	4
.nv.constant0.triton_poi_fused__softmax_2:
	.zero		564
